//
// Generated by NVIDIA NVVM Compiler
//
// Compiler Build ID: CL-36424714
// Cuda compilation tools, release 13.0, V13.0.88
// Based on NVVM 20.0.0
//

.version 9.0
.target sm_100
.address_size 64

	// .globl	_Z8tanh_absPfS_i

.visible .entry _Z8tanh_absPfS_i(
	.param .u64 .ptr .align 1 _Z8tanh_absPfS_i_param_0,
	.param .u64 .ptr .align 1 _Z8tanh_absPfS_i_param_1,
	.param .u32 _Z8tanh_absPfS_i_param_2
)
{
	.reg .pred 	%p<4>;
	.reg .b32 	%r<6>;
	.reg .b32 	%f<18>;
	.reg .b64 	%rd<8>;

	ld.param.u64 	%rd1, [_Z8tanh_absPfS_i_param_0];
	ld.param.u64 	%rd2, [_Z8tanh_absPfS_i_param_1];
	ld.param.u32 	%r2, [_Z8tanh_absPfS_i_param_2];
	mov.u32 	%r3, %ctaid.x;
	mov.u32 	%r4, %ntid.x;
	mov.u32 	%r5, %tid.x;
	mad.lo.s32 	%r1, %r3, %r4, %r5;
	setp.ge.s32 	%p1, %r1, %r2;
	@%p1 bra 	$L__BB0_2;
	cvta.to.global.u64 	%rd3, %rd1;
	cvta.to.global.u64 	%rd4, %rd2;
	mul.wide.s32 	%rd5, %r1, 4;
	add.s64 	%rd6, %rd3, %rd5;
	ld.global.f32 	%f1, [%rd6];
	abs.f32 	%f2, %f1;
	mul.f32 	%f3, %f2, 0f4038AA3B;
	ex2.approx.ftz.f32 	%f4, %f3;
	add.f32 	%f5, %f4, 0f3F800000;
	rcp.approx.ftz.f32 	%f6, %f5;
	fma.rn.f32 	%f7, %f6, 0fC0000000, 0f3F800000;
	setp.ge.f32 	%p2, %f2, 0f41102CB4;
	selp.f32 	%f8, 0f3F800000, %f7, %p2;
	copysign.f32 	%f9, %f1, %f8;
	mul.f32 	%f10, %f1, %f1;
	fma.rn.f32 	%f11, %f10, 0f3C80F082, 0fBD563CAE;
	fma.rn.f32 	%f12, %f11, %f10, 0f3E085941;
	fma.rn.f32 	%f13, %f12, %f10, 0fBEAAA9ED;
	fma.rn.f32 	%f14, %f13, %f10, 0f00000000;
	fma.rn.f32 	%f15, %f14, %f1, %f1;
	setp.ge.f32 	%p3, %f2, 0f3F19999A;
	selp.f32 	%f16, %f9, %f15, %p3;
	abs.f32 	%f17, %f16;
	add.s64 	%rd7, %rd4, %rd5;
	st.global.f32 	[%rd7], %f17;
$L__BB0_2:
	ret;

}


// ===== COMPILED SASS (sm_100) =====

	.target	sm_100

	.elftype	@"ET_EXEC"


//--------------------- .note.nv.tkinfo           --------------------------
	.section	.note.nv.tkinfo,"",@"SHT_NOTE"
	.sectionflags	@"SHF_NOTE_NV_TKINFO"
	.tkinfo
        /*0018*/ 	.word	0x00000002
        /*0030*/ 	.string	""
        /*0030*/ 	.string	"ptxas"
        /*0030*/ 	.string	"Cuda compilation tools, release 13.0, V13.0.88"
        /*0030*/ 	.string	"Build cuda_13.0.r13.0/compiler.36424714_0"
        /*0030*/ 	.string	"-arch sm_100 -m 64 "



//--------------------- .note.nv.cuinfo           --------------------------
	.section	.note.nv.cuinfo,"",@"SHT_NOTE"
	.sectionflags	@"SHF_NOTE_NV_CUINFO"
        /*0018*/ 	.short	0x0002
        /*001a*/ 	.short	0x0064
        /*001c*/ 	.short	0x0082
	.zero		2


//--------------------- .nv.info                  --------------------------
	.section	.nv.info,"",@"SHT_CUDA_INFO"
	.align	4


	//----- nvinfo : EIATTR_REGCOUNT
	.align		4
        /*0000*/ 	.byte	0x04, 0x2f
        /*0002*/ 	.short	(.L_1 - .L_0)
	.align		4
.L_0:
        /*0004*/ 	.word	index@(_Z8tanh_absPfS_i)
        /*0008*/ 	.word	0x0000000e


	//----- nvinfo : EIATTR_FRAME_SIZE
	.align		4
.L_1:
        /*000c*/ 	.byte	0x04, 0x11
        /*000e*/ 	.short	(.L_3 - .L_2)
	.align		4
.L_2:
        /*0010*/ 	.word	index@(_Z8tanh_absPfS_i)
        /*0014*/ 	.word	0x00000000


	//----- nvinfo : EIATTR_MIN_STACK_SIZE
	.align		4
.L_3:
        /*0018*/ 	.byte	0x04, 0x12
        /*001a*/ 	.short	(.L_5 - .L_4)
	.align		4
.L_4:
        /*001c*/ 	.word	index@(_Z8tanh_absPfS_i)
        /*0020*/ 	.word	0x00000000
.L_5:


//--------------------- .nv.compat                --------------------------
	.section	.nv.compat,"",@"SHT_CUDA_COMPAT_INFO"
	.align	4
        /*0000*/ 	.byte	0x02, 0x09, 0x00, 0x00, 0x02, 0x02, 0x01, 0x00, 0x02, 0x05, 0x05, 0x00, 0x03, 0x07, 0x01, 0x01
        /*0010*/ 	.byte	0x02, 0x03, 0x00, 0x00, 0x02, 0x06, 0x01, 0x00, 0x04, 0x0b, 0x08, 0x00, 0x01, 0x00, 0x00, 0x00
        /*0020*/ 	.byte	0x00, 0x00, 0x00, 0x00


//--------------------- .nv.info._Z8tanh_absPfS_i --------------------------
	.section	.nv.info._Z8tanh_absPfS_i,"",@"SHT_CUDA_INFO"
	.sectionflags	@""
	.align	4


	//----- nvinfo : EIATTR_CUDA_API_VERSION
	.align		4
        /*0000*/ 	.byte	0x04, 0x37
        /*0002*/ 	.short	(.L_7 - .L_6)
.L_6:
        /*0004*/ 	.word	0x00000082


	//----- nvinfo : EIATTR_KPARAM_INFO
	.align		4
.L_7:
        /*0008*/ 	.byte	0x04, 0x17
        /*000a*/ 	.short	(.L_9 - .L_8)
.L_8:
        /*000c*/ 	.word	0x00000000
        /*0010*/ 	.short	0x0002
        /*0012*/ 	.short	0x0010
        /*0014*/ 	.byte	0x00, 0xf0, 0x11, 0x00


	//----- nvinfo : EIATTR_KPARAM_INFO
	.align		4
.L_9:
        /*0018*/ 	.byte	0x04, 0x17
        /*001a*/ 	.short	(.L_11 - .L_10)
.L_10:
        /*001c*/ 	.word	0x00000000
        /*0020*/ 	.short	0x0001
        /*0022*/ 	.short	0x0008
        /*0024*/ 	.byte	0x00, 0xf5, 0x21, 0x00


	//----- nvinfo : EIATTR_KPARAM_INFO
	.align		4
.L_11:
        /*0028*/ 	.byte	0x04, 0x17
        /*002a*/ 	.short	(.L_13 - .L_12)
.L_12:
        /*002c*/ 	.word	0x00000000
        /*0030*/ 	.short	0x0000
        /*0032*/ 	.short	0x0000
        /*0034*/ 	.byte	0x00, 0xf5, 0x21, 0x00


	//----- nvinfo : EIATTR_SPARSE_MMA_MASK
	.align		4
.L_13:
        /*0038*/ 	.byte	0x03, 0x50
        /*003a*/ 	.short	0x0000


	//----- nvinfo : EIATTR_MAXREG_COUNT
	.align		4
        /*003c*/ 	.byte	0x03, 0x1b
        /*003e*/ 	.short	0x00ff


	//----- nvinfo : EIATTR_MERCURY_ISA_VERSION
	.align		4
        /*0040*/ 	.byte	0x03, 0x5f
        /*0042*/ 	.short	0x0101


	//----- nvinfo : EIATTR_VRC_CTA_INIT_COUNT
	.align		4
        /*0044*/ 	.byte	0x02, 0x4a
	.zero		1
	.zero		1


	//----- nvinfo : EIATTR_EXIT_INSTR_OFFSETS
	.align		4
        /*0048*/ 	.byte	0x04, 0x1c
        /*004a*/ 	.short	(.L_15 - .L_14)


	//   ....[0]....
.L_14:
        /*004c*/ 	.word	0x00000070


	//   ....[1]....
        /*0050*/ 	.word	0x00000210


	//----- nvinfo : EIATTR_CBANK_PARAM_SIZE
	.align		4
.L_15:
        /*0054*/ 	.byte	0x03, 0x19
        /*0056*/ 	.short	0x0014


	//----- nvinfo : EIATTR_PARAM_CBANK
	.align		4
        /*0058*/ 	.byte	0x04, 0x0a
        /*005a*/ 	.short	(.L_17 - .L_16)
	.align		4
.L_16:
        /*005c*/ 	.word	index@(.nv.constant0._Z8tanh_absPfS_i)
        /*0060*/ 	.short	0x0380
        /*0062*/ 	.short	0x0014


	//----- nvinfo : EIATTR_SW_WAR
	.align		4
.L_17:
        /*0064*/ 	.byte	0x04, 0x36
        /*0066*/ 	.short	(.L_19 - .L_18)
.L_18:
        /*0068*/ 	.word	0x00000008
.L_19:


//--------------------- .nv.callgraph             --------------------------
	.section	.nv.callgraph,"",@"SHT_CUDA_CALLGRAPH"
	.align	4
	.sectionentsize	8
	.align		4
        /*0000*/ 	.word	0x00000000
	.align		4
        /*0004*/ 	.word	0xffffffff
	.align		4
        /*0008*/ 	.word	0x00000000
	.align		4
        /*000c*/ 	.word	0xfffffffe
	.align		4
        /*0010*/ 	.word	0x00000000
	.align		4
        /*0014*/ 	.word	0xfffffffd
	.align		4
        /*0018*/ 	.word	0x00000000
	.align		4
        /*001c*/ 	.word	0xfffffffc


//--------------------- .text._Z8tanh_absPfS_i    --------------------------
	.section	.text._Z8tanh_absPfS_i,"ax",@progbits
	.align	128
        .global         _Z8tanh_absPfS_i
        .type           _Z8tanh_absPfS_i,@function
        .size           _Z8tanh_absPfS_i,(.L_x_1 - _Z8tanh_absPfS_i)
        .other          _Z8tanh_absPfS_i,@"STO_CUDA_ENTRY STV_DEFAULT"
_Z8tanh_absPfS_i:
.text._Z8tanh_absPfS_i:
[----:B------:R-:W-:Y:S01]  /*0000*/  LDC R1, c[0x0][0x37c] ;  /* 0x0000df00ff017b82 */ /* 0x000fe20000000800 */
[----:B------:R-:W0:Y:S07]  /*0010*/  S2R R0, SR_TID.X ;  /* 0x0000000000007919 */ /* 0x000e2e0000002100 */
[----:B------:R-:W0:Y:S01]  /*0020*/  S2UR UR4, SR_CTAID.X ;  /* 0x00000000000479c3 */ /* 0x000e220000002500 */
[----:B------:R-:W1:Y:S07]  /*0030*/  LDCU UR5, c[0x0][0x390] ;  /* 0x00007200ff0577ac */ /* 0x000e6e0008000800 */
[----:B------:R-:W0:Y:S02]  /*0040*/  LDC R7, c[0x0][0x360] ;  /* 0x0000d800ff077b82 */ /* 0x000e240000000800 */
[----:B0-----:R-:W-:-:S05]  /*0050*/  IMAD R7, R7, UR4, R0 ;  /* 0x0000000407077c24 */ /* 0x001fca000f8e0200 */
[----:B-1----:R-:W-:-:S13]  /*0060*/  ISETP.GE.AND P0, PT, R7, UR5, PT ;  /* 0x0000000507007c0c */ /* 0x002fda000bf06270 */
[----:B------:R-:W-:Y:S05]  /*0070*/  @P0 EXIT ;  /* 0x000000000000094d */ /* 0x000fea0003800000 */
[----:B------:R-:W0:Y:S01]  /*0080*/  LDC.64 R2, c[0x0][0x380] ;  /* 0x0000e000ff027b82 */ /* 0x000e220000000a00 */
[----:B------:R-:W1:Y:S01]  /*0090*/  LDCU.64 UR4, c[0x0][0x358] ;  /* 0x00006b00ff0477ac */ /* 0x000e620008000a00 */
[----:B------:R-:W-:Y:S01]  /*00a0*/  MOV R10, 0x3c80f082 ;  /* 0x3c80f082000a7802 */ /* 0x000fe20000000f00 */
[----:B------:R-:W-:-:S05]  /*00b0*/  HFMA2 R11, -RZ, RZ, 1.875, 0 ;  /* 0x3f800000ff0b7431 */ /* 0x000fca00000001ff */
[----:B------:R-:W2:Y:S01]  /*00c0*/  LDC.64 R4, c[0x0][0x388] ;  /* 0x0000e200ff047b82 */ /* 0x000ea20000000a00 */
[----:B0-----:R-:W-:-:S06]  /*00d0*/  IMAD.WIDE R2, R7, 0x4, R2 ;  /* 0x0000000407027825 */ /* 0x001fcc00078e0202 */
[----:B-1----:R-:W3:Y:S02]  /*00e0*/  LDG.E R2, desc[UR4][R2.64] ;  /* 0x0000000402027981 */ /* 0x002ee4000c1e1900 */
[C---:B---3--:R-:W-:Y:S01]  /*00f0*/  FMUL R0, |R2|.reuse, 2.8853900432586669922 ;  /* 0x4038aa3b02007820 */ /* 0x048fe20000400200 */
[C---:B------:R-:W-:Y:S01]  /*0100*/  FMUL R9, R2.reuse, R2 ;  /* 0x0000000202097220 */ /* 0x040fe20000400000 */
[C---:B------:R-:W-:Y:S02]  /*0110*/  FSETP.GE.AND P1, PT, |R2|.reuse, 0.60000002384185791016, PT ;  /* 0x3f19999a0200780b */ /* 0x040fe40003f26200 */
[----:B------:R-:W-:Y:S01]  /*0120*/  FSETP.GE.AND P0, PT, |R2|, 9.010913848876953125, PT ;  /* 0x41102cb40200780b */ /* 0x000fe20003f06200 */
[C---:B------:R-:W-:Y:S01]  /*0130*/  FFMA R10, R9.reuse, R10, -0.052303962409496307373 ;  /* 0xbd563cae090a7423 */ /* 0x040fe2000000000a */
[----:B------:R-:W0:Y:S02]  /*0140*/  MUFU.EX2 R0, R0 ;  /* 0x0000000000007308 */ /* 0x000e240000000800 */
[----:B0-----:R-:W-:Y:S01]  /*0150*/  FADD R6, R0, 1 ;  /* 0x3f80000000067421 */ /* 0x001fe20000000000 */
[----:B------:R-:W-:-:S04]  /*0160*/  FFMA R0, R9, R10, 0.1331529766321182251 ;  /* 0x3e08594109007423 */ /* 0x000fc8000000000a */
[C---:B------:R-:W-:Y:S01]  /*0170*/  FFMA R0, R9.reuse, R0, -0.33332768082618713379 ;  /* 0xbeaaa9ed09007423 */ /* 0x040fe20000000000 */
[----:B------:R-:W0:Y:S03]  /*0180*/  MUFU.RCP R6, R6 ;  /* 0x0000000600067308 */ /* 0x000e260000001000 */
[----:B------:R-:W-:Y:S01]  /*0190*/  FFMA R9, R9, R0, RZ ;  /* 0x0000000009097223 */ /* 0x000fe200000000ff */
[----:B0-----:R-:W-:-:S05]  /*01a0*/  FFMA R8, R6, -2, R11 ;  /* 0xc000000006087823 */ /* 0x001fca000000000b */
[----:B------:R-:W-:-:S04]  /*01b0*/  FSEL R3, R8, 1, !P0 ;  /* 0x3f80000008037808 */ /* 0x000fc80004000000 */
[--C-:B------:R-:W-:Y:S01]  /*01c0*/  LOP3.LUT R6, R3, 0x80000000, R2.reuse, 0xb8, !PT ;  /* 0x8000000003067812 */ /* 0x100fe200078eb802 */
[----:B------:R-:W-:Y:S01]  /*01d0*/  @!P1 FFMA R6, R2, R9, R2 ;  /* 0x0000000902069223 */ /* 0x000fe20000000002 */
[----:B--2---:R-:W-:-:S04]  /*01e0*/  IMAD.WIDE R2, R7, 0x4, R4 ;  /* 0x0000000407027825 */ /* 0x004fc800078e0204 */
[----:B------:R-:W-:-:S05]  /*01f0*/  FADD R5, |R6|, -RZ ;  /* 0x800000ff06057221 */ /* 0x000fca0000000200 */
[----:B------:R-:W-:Y:S01]  /*0200*/  STG.E desc[UR4][R2.64], R5 ;  /* 0x0000000502007986 */ /* 0x000fe2000c101904 */
[----:B------:R-:W-:Y:S05]  /*0210*/  EXIT ;  /* 0x000000000000794d */ /* 0x000fea0003800000 */
.L_x_0:
[----:B------:R-:W-:-:S00]  /*0220*/  BRA `(.L_x_0) ;  /* 0xfffffffc00fc7947 */ /* 0x000fc0000383ffff */
[----:B------:R-:W-:-:S00]  /*0230*/  NOP ;  /* 0x0000000000007918 */ /* 0x000fc00000000000 */
        /* <DEDUP_REMOVED lines=12> */
.L_x_1:


//--------------------- .nv.shared.reserved.0     --------------------------
	.section	.nv.shared.reserved.0,"aw",@nobits
	.weak		__nv_reservedSMEM_offset_0_alias
	.size		__nv_reservedSMEM_offset_0_alias, 0, 64
	.other		__nv_reservedSMEM_offset_0_alias,@"STO_CUDA_RESERVED_SHARED STV_DEFAULT"
__nv_reservedSMEM_offset_0_alias:
	.zero		0
	.zero		64


//--------------------- .nv.constant0._Z8tanh_absPfS_i --------------------------
	.section	.nv.constant0._Z8tanh_absPfS_i,"a",@progbits
	.sectionflags	@""
	.align	4
.nv.constant0._Z8tanh_absPfS_i:
	.zero		916


//--------------------- SYMBOLS --------------------------

	.type		.nv.reservedSmem.offset0,@object
	.size		.nv.reservedSmem.offset0,0x4
